	.headerflags	@"EF_CUDA_TEXMODE_UNIFIED EF_CUDA_64BIT_ADDRESS EF_CUDA_ACCELERATORS EF_CUDA_SM90 EF_CUDA_VIRTUAL_SM(EF_CUDA_SM90)"
	.elftype	@"ET_EXEC"


//--------------------- .nv.info                  --------------------------
	.section	.nv.info,"",@"SHT_CUDA_INFO"
	.align	4


	//----- nvinfo : EIATTR_REGCOUNT
	.align		4
        /*0000*/ 	.byte	0x04, 0x2f
        /*0002*/ 	.short	(.L_1 - .L_0)
	.align		4
.L_0:
        /*0004*/ 	.word	index@(triton_poi_fused_cat_1)
        /*0008*/ 	.word	0x0000000a


	//----- nvinfo : EIATTR_MIN_STACK_SIZE
	.align		4
.L_1:
        /*000c*/ 	.byte	0x04, 0x12
        /*000e*/ 	.short	(.L_3 - .L_2)
	.align		4
.L_2:
        /*0010*/ 	.word	index@(triton_poi_fused_cat_1)
        /*0014*/ 	.word	0x00000000


	//----- nvinfo : EIATTR_FRAME_SIZE
	.align		4
.L_3:
        /*0018*/ 	.byte	0x04, 0x11
        /*001a*/ 	.short	(.L_5 - .L_4)
	.align		4
.L_4:
        /*001c*/ 	.word	index@(triton_poi_fused_cat_1)
        /*0020*/ 	.word	0x00000000


	//----- nvinfo : EIATTR_MIN_STACK_SIZE
	.align		4
.L_5:
        /*0024*/ 	.byte	0x04, 0x12
        /*0026*/ 	.short	(.L_7 - .L_6)
	.align		4
.L_6:
        /*0028*/ 	.word	index@(triton_poi_fused_cat_1)
        /*002c*/ 	.word	0x00000000
.L_7:


//--------------------- .nv.info.triton_poi_fused_cat_1 --------------------------
	.section	.nv.info.triton_poi_fused_cat_1,"",@"SHT_CUDA_INFO"
	.sectionflags	@""
	.align	4


	//----- nvinfo : EIATTR_CUDA_API_VERSION
	.align		4
        /*0000*/ 	.byte	0x04, 0x37
        /*0002*/ 	.short	(.L_9 - .L_8)
.L_8:
        /*0004*/ 	.word	0x0000007c


	//----- nvinfo : EIATTR_KPARAM_INFO
	.align		4
.L_9:
        /*0008*/ 	.byte	0x04, 0x17
        /*000a*/ 	.short	(.L_11 - .L_10)
.L_10:
        /*000c*/ 	.word	0x00000000
        /*0010*/ 	.short	0x0002
        /*0012*/ 	.short	0x0010
        /*0014*/ 	.byte	0x00, 0xf0, 0x11, 0x00


	//----- nvinfo : EIATTR_KPARAM_INFO
	.align		4
.L_11:
        /*0018*/ 	.byte	0x04, 0x17
        /*001a*/ 	.short	(.L_13 - .L_12)
.L_12:
        /*001c*/ 	.word	0x00000000
        /*0020*/ 	.short	0x0001
        /*0022*/ 	.short	0x0008
        /*0024*/ 	.byte	0x00, 0xf4, 0x21, 0x00


	//----- nvinfo : EIATTR_KPARAM_INFO
	.align		4
.L_13:
        /*0028*/ 	.byte	0x04, 0x17
        /*002a*/ 	.short	(.L_15 - .L_14)
.L_14:
        /*002c*/ 	.word	0x00000000
        /*0030*/ 	.short	0x0000
        /*0032*/ 	.short	0x0000
        /*0034*/ 	.byte	0x00, 0xf4, 0x21, 0x00


	//----- nvinfo : EIATTR_SPARSE_MMA_MASK
	.align		4
.L_15:
        /*0038*/ 	.byte	0x03, 0x50
        /*003a*/ 	.short	0x0000


	//----- nvinfo : EIATTR_MAXREG_COUNT
	.align		4
        /*003c*/ 	.byte	0x03, 0x1b
        /*003e*/ 	.short	0x00ff


	//----- nvinfo : EIATTR_EXIT_INSTR_OFFSETS
	.align		4
        /*0040*/ 	.byte	0x04, 0x1c
        /*0042*/ 	.short	(.L_17 - .L_16)


	//   ....[0]....
.L_16:
        /*0044*/ 	.word	0x00000160


	//----- nvinfo : EIATTR_REQNTID
	.align		4
.L_17:
        /*0048*/ 	.byte	0x04, 0x10
        /*004a*/ 	.short	(.L_19 - .L_18)
.L_18:
        /*004c*/ 	.word	0x00000080
        /*0050*/ 	.word	0x00000001
        /*0054*/ 	.word	0x00000001


	//----- nvinfo : EIATTR_CBANK_PARAM_SIZE
	.align		4
.L_19:
        /*0058*/ 	.byte	0x03, 0x19
        /*005a*/ 	.short	0x0014


	//----- nvinfo : EIATTR_PARAM_CBANK
	.align		4
        /*005c*/ 	.byte	0x04, 0x0a
        /*005e*/ 	.short	(.L_21 - .L_20)
	.align		4
.L_20:
        /*0060*/ 	.word	index@(.nv.constant0.triton_poi_fused_cat_1)
        /*0064*/ 	.short	0x0210
        /*0066*/ 	.short	0x0014


	//----- nvinfo : EIATTR_SW_WAR
	.align		4
.L_21:
        /*0068*/ 	.byte	0x04, 0x36
        /*006a*/ 	.short	(.L_23 - .L_22)
.L_22:
        /*006c*/ 	.word	0x00000008
.L_23:


//--------------------- .nv.callgraph             --------------------------
	.section	.nv.callgraph,"",@"SHT_CUDA_CALLGRAPH"
	.align	4
	.sectionentsize	8
	.align		4
        /*0000*/ 	.word	0x00000000
	.align		4
        /*0004*/ 	.word	0xffffffff
	.align		4
        /*0008*/ 	.word	0x00000000
	.align		4
        /*000c*/ 	.word	0xfffffffe
	.align		4
        /*0010*/ 	.word	0x00000000
	.align		4
        /*0014*/ 	.word	0xfffffffd
	.align		4
        /*0018*/ 	.word	0x00000000
	.align		4
        /*001c*/ 	.word	0xfffffffc


//--------------------- .text.triton_poi_fused_cat_1 --------------------------
	.section	.text.triton_poi_fused_cat_1,"ax",@progbits
	.align	128
        .global         triton_poi_fused_cat_1
        .type           triton_poi_fused_cat_1,@function
        .size           triton_poi_fused_cat_1,(.L_x_1 - triton_poi_fused_cat_1)
        .other          triton_poi_fused_cat_1,@"STO_CUDA_ENTRY STV_DEFAULT"
triton_poi_fused_cat_1:
.text.triton_poi_fused_cat_1:
[----:B------:R-:W-:Y:S01]  /*0000*/  LDC R1, c[0x0][0x28] ;  /* 0x00000a00ff017b82 */ /* 0x000fe20000000800 */
[----:B------:R-:W1:Y:S07]  /*0010*/  S2R R0, SR_TID.X ;  /* 0x0000000000007919 */ /* 0x000e6e0000002100 */
[----:B------:R-:W2:Y:S01]  /*0020*/  LDC.64 R2, c[0x0][0x210] ;  /* 0x00008400ff027b82 */ /* 0x000ea20000000a00 */
[----:B------:R-:W-:Y:S01]  /*0030*/  ULDC.64 UR4, c[0x0][0x208] ;  /* 0x0000820000047ab9 */ /* 0x000fe20000000a00 */
[----:B------:R-:W3:Y:S01]  /*0040*/  S2R R7, SR_CTAID.X ;  /* 0x0000000000077919 */ /* 0x000ee20000002500 */
[----:B-1----:R-:W-:Y:S01]  /*0050*/  IMAD.SHL.U32 R0, R0, 0x2, RZ ;  /* 0x0000000200007824 */ /* 0x002fe200078e00ff */
[----:B---3--:R-:W-:-:S04]  /*0060*/  SHF.R.S32.HI R4, RZ, 0x17, R7 ;  /* 0x00000017ff047819 */ /* 0x008fc80000011407 */
[----:B------:R-:W-:-:S05]  /*0070*/  LOP3.LUT R0, R0, 0xfe, RZ, 0xc0, !PT ;  /* 0x000000fe00007812 */ /* 0x000fca00078ec0ff */
[----:B------:R-:W-:Y:S01]  /*0080*/  IMAD R7, R7, 0x100, R0 ;  /* 0x0000010007077824 */ /* 0x000fe200078e0200 */
[----:B------:R-:W-:-:S03]  /*0090*/  SGXT R0, R4, 0x1 ;  /* 0x000000010400781a */ /* 0x000fc60000000200 */
[----:B------:R-:W-:Y:S01]  /*00a0*/  IMAD.HI R4, R7, 0x2aaaaaab, RZ ;  /* 0x2aaaaaab07047827 */ /* 0x000fe200078e02ff */
[----:B------:R-:W-:-:S04]  /*00b0*/  LEA.HI R0, R0, R7, RZ, 0xc ;  /* 0x0000000700007211 */ /* 0x000fc800078f60ff */
[----:B------:R-:W-:Y:S02]  /*00c0*/  SHF.R.U32.HI R5, RZ, 0x1f, R4 ;  /* 0x0000001fff057819 */ /* 0x000fe40000011604 */
[----:B------:R-:W-:Y:S02]  /*00d0*/  LOP3.LUT R0, R0, 0xfffff000, RZ, 0xc0, !PT ;  /* 0xfffff00000007812 */ /* 0x000fe400078ec0ff */
[----:B------:R-:W-:-:S03]  /*00e0*/  LEA.HI R5, R4, R5, RZ, 0x15 ;  /* 0x0000000504057211 */ /* 0x000fc600078fa8ff */
[----:B------:R-:W-:-:S04]  /*00f0*/  IMAD.IADD R0, R7, 0x1, -R0 ;  /* 0x0000000107007824 */ /* 0x000fc800078e0a00 */
[----:B------:R-:W-:-:S04]  /*0100*/  IMAD R5, R5, 0x1000, R0 ;  /* 0x0000100005057824 */ /* 0x000fc800078e0200 */
[----:B--2---:R-:W-:Y:S02]  /*0110*/  IMAD.WIDE R2, R5, 0x4, R2 ;  /* 0x0000000405027825 */ /* 0x004fe400078e0202 */
[----:B------:R-:W1:Y:S04]  /*0120*/  LDC.64 R4, c[0x0][0x218] ;  /* 0x00008600ff047b82 */ /* 0x000e680000000a00 */
[----:B------:R-:W2:Y:S01]  /*0130*/  LDG.E.EL.64 R2, desc[UR4][R2.64] ;  /* 0x0000000402027981 */ /* 0x000ea2000c2e1b00 */
[----:B-1----:R-:W-:-:S05]  /*0140*/  IMAD.WIDE R4, R7, 0x4, R4 ;  /* 0x0000000407047825 */ /* 0x002fca00078e0204 */
[----:B--2---:R-:W-:Y:S01]  /*0150*/  STG.E.64 desc[UR4][R4.64], R2 ;  /* 0x0000000204007986 */ /* 0x004fe2000c101b04 */
[----:B------:R-:W-:Y:S05]  /*0160*/  EXIT ;  /* 0x000000000000794d */ /* 0x000fea0003800000 */
.L_x_0:
[----:B------:R-:W-:-:S00]  /*0170*/  BRA `(.L_x_0) ;  /* 0xfffffffc00fc7947 */ /* 0x000fc0000383ffff */
[----:B------:R-:W-:-:S00]  /*0180*/  NOP ;  /* 0x0000000000007918 */ /* 0x000fc00000000000 */
[----:B------:R-:W-:-:S00]  /*0190*/  NOP ;  /* 0x0000000000007918 */ /* 0x000fc00000000000 */
[----:B------:R-:W-:-:S00]  /*01a0*/  NOP ;  /* 0x0000000000007918 */ /* 0x000fc00000000000 */
[----:B------:R-:W-:-:S00]  /*01b0*/  NOP ;  /* 0x0000000000007918 */ /* 0x000fc00000000000 */
[----:B------:R-:W-:-:S00]  /*01c0*/  NOP ;  /* 0x0000000000007918 */ /* 0x000fc00000000000 */
[----:B------:R-:W-:-:S00]  /*01d0*/  NOP ;  /* 0x0000000000007918 */ /* 0x000fc00000000000 */
[----:B------:R-:W-:-:S00]  /*01e0*/  NOP ;  /* 0x0000000000007918 */ /* 0x000fc00000000000 */
[----:B------:R-:W-:-:S00]  /*01f0*/  NOP ;  /* 0x0000000000007918 */ /* 0x000fc00000000000 */
.L_x_1:


//--------------------- .nv.constant0.triton_poi_fused_cat_1 --------------------------
	.section	.nv.constant0.triton_poi_fused_cat_1,"a",@progbits
	.sectionflags	@""
	.align	4
.nv.constant0.triton_poi_fused_cat_1:
	.zero		548
